//
// Generated by NVIDIA NVVM Compiler
//
// Compiler Build ID: CL-36424714
// Cuda compilation tools, release 13.0, V13.0.88
// Based on NVVM 20.0.0
//

.version 9.0
.target sm_100
.address_size 64

	// .globl	_Z16simple_histogramPciPi

.visible .entry _Z16simple_histogramPciPi(
	.param .u64 .ptr .align 1 _Z16simple_histogramPciPi_param_0,
	.param .u32 _Z16simple_histogramPciPi_param_1,
	.param .u64 .ptr .align 1 _Z16simple_histogramPciPi_param_2
)
{
	.reg .pred 	%p<3>;
	.reg .b16 	%rs<4>;
	.reg .b32 	%r<7>;
	.reg .b64 	%rd<10>;

	ld.param.u64 	%rd1, [_Z16simple_histogramPciPi_param_0];
	ld.param.u32 	%r2, [_Z16simple_histogramPciPi_param_1];
	ld.param.u64 	%rd2, [_Z16simple_histogramPciPi_param_2];
	mov.u32 	%r3, %tid.x;
	mov.u32 	%r4, %ctaid.x;
	mov.u32 	%r5, %ntid.x;
	mad.lo.s32 	%r1, %r4, %r5, %r3;
	setp.ge.s32 	%p1, %r1, %r2;
	@%p1 bra 	$L__BB0_3;
	cvta.to.global.u64 	%rd3, %rd1;
	cvt.s64.s32 	%rd4, %r1;
	add.s64 	%rd5, %rd3, %rd4;
	ld.global.u8 	%rs2, [%rd5];
	add.s16 	%rs1, %rs2, -97;
	and.b16  	%rs3, %rs1, 255;
	setp.gt.u16 	%p2, %rs3, 25;
	@%p2 bra 	$L__BB0_3;
	cvt.u64.u16 	%rd6, %rs1;
	and.b64  	%rd7, %rd6, 252;
	cvta.to.global.u64 	%rd8, %rd2;
	add.s64 	%rd9, %rd8, %rd7;
	atom.global.add.u32 	%r6, [%rd9], 1;
$L__BB0_3:
	ret;

}


// ===== COMPILED SASS (sm_100) =====

	.target	sm_100

	.elftype	@"ET_EXEC"


//--------------------- .note.nv.tkinfo           --------------------------
	.section	.note.nv.tkinfo,"",@"SHT_NOTE"
	.sectionflags	@"SHF_NOTE_NV_TKINFO"
	.tkinfo
        /*0018*/ 	.word	0x00000002
        /*0030*/ 	.string	""
        /*0030*/ 	.string	"ptxas"
        /*0030*/ 	.string	"Cuda compilation tools, release 13.0, V13.0.88"
        /*0030*/ 	.string	"Build cuda_13.0.r13.0/compiler.36424714_0"
        /*0030*/ 	.string	"-arch sm_100 -m 64 "



//--------------------- .note.nv.cuinfo           --------------------------
	.section	.note.nv.cuinfo,"",@"SHT_NOTE"
	.sectionflags	@"SHF_NOTE_NV_CUINFO"
        /*0018*/ 	.short	0x0002
        /*001a*/ 	.short	0x0064
        /*001c*/ 	.short	0x0082
	.zero		2


//--------------------- .nv.info                  --------------------------
	.section	.nv.info,"",@"SHT_CUDA_INFO"
	.align	4


	//----- nvinfo : EIATTR_REGCOUNT
	.align		4
        /*0000*/ 	.byte	0x04, 0x2f
        /*0002*/ 	.short	(.L_1 - .L_0)
	.align		4
.L_0:
        /*0004*/ 	.word	index@(_Z16simple_histogramPciPi)
        /*0008*/ 	.word	0x00000008


	//----- nvinfo : EIATTR_FRAME_SIZE
	.align		4
.L_1:
        /*000c*/ 	.byte	0x04, 0x11
        /*000e*/ 	.short	(.L_3 - .L_2)
	.align		4
.L_2:
        /*0010*/ 	.word	index@(_Z16simple_histogramPciPi)
        /*0014*/ 	.word	0x00000000


	//----- nvinfo : EIATTR_MIN_STACK_SIZE
	.align		4
.L_3:
        /*0018*/ 	.byte	0x04, 0x12
        /*001a*/ 	.short	(.L_5 - .L_4)
	.align		4
.L_4:
        /*001c*/ 	.word	index@(_Z16simple_histogramPciPi)
        /*0020*/ 	.word	0x00000000
.L_5:


//--------------------- .nv.compat                --------------------------
	.section	.nv.compat,"",@"SHT_CUDA_COMPAT_INFO"
	.align	4
        /*0000*/ 	.byte	0x02, 0x09, 0x00, 0x00, 0x02, 0x02, 0x01, 0x00, 0x02, 0x05, 0x05, 0x00, 0x03, 0x07, 0x01, 0x01
        /*0010*/ 	.byte	0x02, 0x03, 0x00, 0x00, 0x02, 0x06, 0x01, 0x00, 0x04, 0x0b, 0x08, 0x00, 0x09, 0x00, 0x00, 0x00
        /*0020*/ 	.byte	0x00, 0x00, 0x00, 0x00


//--------------------- .nv.info._Z16simple_histogramPciPi --------------------------
	.section	.nv.info._Z16simple_histogramPciPi,"",@"SHT_CUDA_INFO"
	.sectionflags	@""
	.align	4


	//----- nvinfo : EIATTR_CUDA_API_VERSION
	.align		4
        /*0000*/ 	.byte	0x04, 0x37
        /*0002*/ 	.short	(.L_7 - .L_6)
.L_6:
        /*0004*/ 	.word	0x00000082


	//----- nvinfo : EIATTR_KPARAM_INFO
	.align		4
.L_7:
        /*0008*/ 	.byte	0x04, 0x17
        /*000a*/ 	.short	(.L_9 - .L_8)
.L_8:
        /*000c*/ 	.word	0x00000000
        /*0010*/ 	.short	0x0002
        /*0012*/ 	.short	0x0010
        /*0014*/ 	.byte	0x00, 0xf5, 0x21, 0x00


	//----- nvinfo : EIATTR_KPARAM_INFO
	.align		4
.L_9:
        /*0018*/ 	.byte	0x04, 0x17
        /*001a*/ 	.short	(.L_11 - .L_10)
.L_10:
        /*001c*/ 	.word	0x00000000
        /*0020*/ 	.short	0x0001
        /*0022*/ 	.short	0x0008
        /*0024*/ 	.byte	0x00, 0xf0, 0x11, 0x00


	//----- nvinfo : EIATTR_KPARAM_INFO
	.align		4
.L_11:
        /*0028*/ 	.byte	0x04, 0x17
        /*002a*/ 	.short	(.L_13 - .L_12)
.L_12:
        /*002c*/ 	.word	0x00000000
        /*0030*/ 	.short	0x0000
        /*0032*/ 	.short	0x0000
        /*0034*/ 	.byte	0x00, 0xf5, 0x21, 0x00


	//----- nvinfo : EIATTR_SPARSE_MMA_MASK
	.align		4
.L_13:
        /*0038*/ 	.byte	0x03, 0x50
        /*003a*/ 	.short	0x0000


	//----- nvinfo : EIATTR_MAXREG_COUNT
	.align		4
        /*003c*/ 	.byte	0x03, 0x1b
        /*003e*/ 	.short	0x00ff


	//----- nvinfo : EIATTR_MERCURY_ISA_VERSION
	.align		4
        /*0040*/ 	.byte	0x03, 0x5f
        /*0042*/ 	.short	0x0101


	//----- nvinfo : EIATTR_VRC_CTA_INIT_COUNT
	.align		4
        /*0044*/ 	.byte	0x02, 0x4a
	.zero		1
	.zero		1


	//----- nvinfo : EIATTR_EXIT_INSTR_OFFSETS
	.align		4
        /*0048*/ 	.byte	0x04, 0x1c
        /*004a*/ 	.short	(.L_15 - .L_14)


	//   ....[0]....
.L_14:
        /*004c*/ 	.word	0x00000070


	//   ....[1]....
        /*0050*/ 	.word	0x00000100


	//   ....[2]....
        /*0054*/ 	.word	0x00000170


	//----- nvinfo : EIATTR_CBANK_PARAM_SIZE
	.align		4
.L_15:
        /*0058*/ 	.byte	0x03, 0x19
        /*005a*/ 	.short	0x0018


	//----- nvinfo : EIATTR_PARAM_CBANK
	.align		4
        /*005c*/ 	.byte	0x04, 0x0a
        /*005e*/ 	.short	(.L_17 - .L_16)
	.align		4
.L_16:
        /*0060*/ 	.word	index@(.nv.constant0._Z16simple_histogramPciPi)
        /*0064*/ 	.short	0x0380
        /*0066*/ 	.short	0x0018


	//----- nvinfo : EIATTR_SW_WAR
	.align		4
.L_17:
        /*0068*/ 	.byte	0x04, 0x36
        /*006a*/ 	.short	(.L_19 - .L_18)
.L_18:
        /*006c*/ 	.word	0x00000008
.L_19:


//--------------------- .nv.callgraph             --------------------------
	.section	.nv.callgraph,"",@"SHT_CUDA_CALLGRAPH"
	.align	4
	.sectionentsize	8
	.align		4
        /*0000*/ 	.word	0x00000000
	.align		4
        /*0004*/ 	.word	0xffffffff
	.align		4
        /*0008*/ 	.word	0x00000000
	.align		4
        /*000c*/ 	.word	0xfffffffe
	.align		4
        /*0010*/ 	.word	0x00000000
	.align		4
        /*0014*/ 	.word	0xfffffffd
	.align		4
        /*0018*/ 	.word	0x00000000
	.align		4
        /*001c*/ 	.word	0xfffffffc


//--------------------- .text._Z16simple_histogramPciPi --------------------------
	.section	.text._Z16simple_histogramPciPi,"ax",@progbits
	.align	128
        .global         _Z16simple_histogramPciPi
        .type           _Z16simple_histogramPciPi,@function
        .size           _Z16simple_histogramPciPi,(.L_x_1 - _Z16simple_histogramPciPi)
        .other          _Z16simple_histogramPciPi,@"STO_CUDA_ENTRY STV_DEFAULT"
_Z16simple_histogramPciPi:
.text._Z16simple_histogramPciPi:
[----:B------:R-:W-:Y:S01]  /*0000*/  LDC R1, c[0x0][0x37c] ;  /* 0x0000df00ff017b82 */ /* 0x000fe20000000800 */
[----:B------:R-:W0:Y:S07]  /*0010*/  S2R R0, SR_TID.X ;  /* 0x0000000000007919 */ /* 0x000e2e0000002100 */
[----:B------:R-:W0:Y:S01]  /*0020*/  S2UR UR4, SR_CTAID.X ;  /* 0x00000000000479c3 */ /* 0x000e220000002500 */
[----:B------:R-:W1:Y:S07]  /*0030*/  LDCU UR5, c[0x0][0x388] ;  /* 0x00007100ff0577ac */ /* 0x000e6e0008000800 */
[----:B------:R-:W0:Y:S02]  /*0040*/  LDC R3, c[0x0][0x360] ;  /* 0x0000d800ff037b82 */ /* 0x000e240000000800 */
[----:B0-----:R-:W-:-:S05]  /*0050*/  IMAD R0, R3, UR4, R0 ;  /* 0x0000000403007c24 */ /* 0x001fca000f8e0200 */
[----:B-1----:R-:W-:-:S13]  /*0060*/  ISETP.GE.AND P0, PT, R0, UR5, PT ;  /* 0x0000000500007c0c */ /* 0x002fda000bf06270 */
[----:B------:R-:W-:Y:S05]  /*0070*/  @P0 EXIT ;  /* 0x000000000000094d */ /* 0x000fea0003800000 */
[----:B------:R-:W0:Y:S01]  /*0080*/  LDCU.64 UR6, c[0x0][0x380] ;  /* 0x00007000ff0677ac */ /* 0x000e220008000a00 */
[----:B------:R-:W1:Y:S01]  /*0090*/  LDCU.64 UR4, c[0x0][0x358] ;  /* 0x00006b00ff0477ac */ /* 0x000e620008000a00 */
[----:B0-----:R-:W-:-:S04]  /*00a0*/  IADD3 R2, P0, PT, R0, UR6, RZ ;  /* 0x0000000600027c10 */ /* 0x001fc8000ff1e0ff */
[----:B------:R-:W-:-:S05]  /*00b0*/  LEA.HI.X.SX32 R3, R0, UR7, 0x1, P0 ;  /* 0x0000000700037c11 */ /* 0x000fca00080f0eff */
[----:B-1----:R-:W2:Y:S02]  /*00c0*/  LDG.E.U8 R2, desc[UR4][R2.64] ;  /* 0x0000000402027981 */ /* 0x002ea4000c1e1100 */
[----:B--2---:R-:W-:-:S05]  /*00d0*/  VIADD R0, R2, 0xffffff9f ;  /* 0xffffff9f02007836 */ /* 0x004fca0000000000 */
[----:B------:R-:W-:-:S04]  /*00e0*/  LOP3.LUT R4, R0, 0xff, RZ, 0xc0, !PT ;  /* 0x000000ff00047812 */ /* 0x000fc800078ec0ff */
[----:B------:R-:W-:-:S13]  /*00f0*/  ISETP.GT.U32.AND P0, PT, R4, 0x19, PT ;  /* 0x000000190400780c */ /* 0x000fda0003f04070 */
[----:B------:R-:W-:Y:S05]  /*0100*/  @P0 EXIT ;  /* 0x000000000000094d */ /* 0x000fea0003800000 */
[----:B------:R-:W0:Y:S01]  /*0110*/  LDCU.64 UR6, c[0x0][0x390] ;  /* 0x00007200ff0677ac */ /* 0x000e220008000a00 */
[----:B------:R-:W-:Y:S01]  /*0120*/  LOP3.LUT R0, R0, 0xfc, RZ, 0xc0, !PT ;  /* 0x000000fc00007812 */ /* 0x000fe200078ec0ff */
[----:B------:R-:W-:-:S03]  /*0130*/  IMAD.MOV.U32 R5, RZ, RZ, 0x1 ;  /* 0x00000001ff057424 */ /* 0x000fc600078e00ff */
[----:B0-----:R-:W-:-:S05]  /*0140*/  IADD3 R2, P0, PT, R0, UR6, RZ ;  /* 0x0000000600027c10 */ /* 0x001fca000ff1e0ff */
[----:B------:R-:W-:-:S05]  /*0150*/  IMAD.X R3, RZ, RZ, UR7, P0 ;  /* 0x00000007ff037e24 */ /* 0x000fca00080e06ff */
[----:B------:R-:W-:Y:S01]  /*0160*/  REDG.E.ADD.STRONG.GPU desc[UR4][R2.64], R5 ;  /* 0x000000050200798e */ /* 0x000fe2000c12e104 */
[----:B------:R-:W-:Y:S05]  /*0170*/  EXIT ;  /* 0x000000000000794d */ /* 0x000fea0003800000 */
.L_x_0:
[----:B------:R-:W-:-:S00]  /*0180*/  BRA `(.L_x_0) ;  /* 0xfffffffc00fc7947 */ /* 0x000fc0000383ffff */
[----:B------:R-:W-:-:S00]  /*0190*/  NOP ;  /* 0x0000000000007918 */ /* 0x000fc00000000000 */
        /* <DEDUP_REMOVED lines=14> */
.L_x_1:


//--------------------- .nv.shared.reserved.0     --------------------------
	.section	.nv.shared.reserved.0,"aw",@nobits
	.weak		__nv_reservedSMEM_offset_0_alias
	.size		__nv_reservedSMEM_offset_0_alias, 0, 64
	.other		__nv_reservedSMEM_offset_0_alias,@"STO_CUDA_RESERVED_SHARED STV_DEFAULT"
__nv_reservedSMEM_offset_0_alias:
	.zero		0
	.zero		64


//--------------------- .nv.constant0._Z16simple_histogramPciPi --------------------------
	.section	.nv.constant0._Z16simple_histogramPciPi,"a",@progbits
	.sectionflags	@""
	.align	4
.nv.constant0._Z16simple_histogramPciPi:
	.zero		920


//--------------------- SYMBOLS --------------------------

	.type		.nv.reservedSmem.offset0,@object
	.size		.nv.reservedSmem.offset0,0x4
